//
// Generated by NVIDIA NVVM Compiler
//
// Compiler Build ID: CL-36424714
// Cuda compilation tools, release 13.0, V13.0.88
// Based on NVVM 20.0.0
//

.version 9.0
.target sm_100
.address_size 64

	// .globl	_Z5hellov
.extern .func  (.param .b32 func_retval0) vprintf
(
	.param .b64 vprintf_param_0,
	.param .b64 vprintf_param_1
)
;
.global .align 1 .b8 $str[24] = {72, 101, 108, 108, 111, 44, 32, 87, 111, 114, 108, 100, 32, 102, 114, 111, 109, 32, 71, 80, 85, 33, 10};

.visible .entry _Z5hellov()
{
	.reg .b32 	%r<3>;
	.reg .b64 	%rd<3>;

	mov.u64 	%rd1, $str;
	cvta.global.u64 	%rd2, %rd1;
	{ // callseq 0, 0
	.param .b64 param0;
	st.param.b64 	[param0], %rd2;
	.param .b64 param1;
	st.param.b64 	[param1], 0;
	.param .b32 retval0;
	call.uni (retval0), 
	vprintf, 
	(
	param0, 
	param1
	);
	ld.param.b32 	%r1, [retval0];
	} // callseq 0
	ret;

}


// ===== COMPILED SASS (sm_100) =====

	.target	sm_100

	.elftype	@"ET_EXEC"


//--------------------- .note.nv.tkinfo           --------------------------
	.section	.note.nv.tkinfo,"",@"SHT_NOTE"
	.sectionflags	@"SHF_NOTE_NV_TKINFO"
	.tkinfo
        /*0018*/ 	.word	0x00000002
        /*0030*/ 	.string	""
        /*0030*/ 	.string	"ptxas"
        /*0030*/ 	.string	"Cuda compilation tools, release 13.0, V13.0.88"
        /*0030*/ 	.string	"Build cuda_13.0.r13.0/compiler.36424714_0"
        /*0030*/ 	.string	"-arch sm_100 -m 64 "



//--------------------- .note.nv.cuinfo           --------------------------
	.section	.note.nv.cuinfo,"",@"SHT_NOTE"
	.sectionflags	@"SHF_NOTE_NV_CUINFO"
        /*0018*/ 	.short	0x0002
        /*001a*/ 	.short	0x0064
        /*001c*/ 	.short	0x0082
	.zero		2


//--------------------- .nv.info                  --------------------------
	.section	.nv.info,"",@"SHT_CUDA_INFO"
	.align	4


	//----- nvinfo : EIATTR_REGCOUNT
	.align		4
        /*0000*/ 	.byte	0x04, 0x2f
        /*0002*/ 	.short	(.L_2 - .L_1)
	.align		4
.L_1:
        /*0004*/ 	.word	index@(_Z5hellov)
        /*0008*/ 	.word	0x00000018


	//----- nvinfo : EIATTR_FRAME_SIZE
	.align		4
.L_2:
        /*000c*/ 	.byte	0x04, 0x11
        /*000e*/ 	.short	(.L_4 - .L_3)
	.align		4
.L_3:
        /*0010*/ 	.word	index@(_Z5hellov)
        /*0014*/ 	.word	0x00000000


	//----- nvinfo : EIATTR_MIN_STACK_SIZE
	.align		4
.L_4:
        /*0018*/ 	.byte	0x04, 0x12
        /*001a*/ 	.short	(.L_6 - .L_5)
	.align		4
.L_5:
        /*001c*/ 	.word	index@(_Z5hellov)
        /*0020*/ 	.word	0x00000000
.L_6:


//--------------------- .nv.compat                --------------------------
	.section	.nv.compat,"",@"SHT_CUDA_COMPAT_INFO"
	.align	4
        /*0000*/ 	.byte	0x02, 0x09, 0x00, 0x00, 0x02, 0x02, 0x01, 0x00, 0x02, 0x05, 0x05, 0x00, 0x03, 0x07, 0x01, 0x01
        /*0010*/ 	.byte	0x02, 0x03, 0x00, 0x00, 0x02, 0x06, 0x01, 0x00, 0x04, 0x0b, 0x08, 0x00, 0x09, 0x00, 0x00, 0x00
        /*0020*/ 	.byte	0x00, 0x00, 0x00, 0x00


//--------------------- .nv.info._Z5hellov        --------------------------
	.section	.nv.info._Z5hellov,"",@"SHT_CUDA_INFO"
	.sectionflags	@""
	.align	4


	//----- nvinfo : EIATTR_CUDA_API_VERSION
	.align		4
        /*0000*/ 	.byte	0x04, 0x37
        /*0002*/ 	.short	(.L_8 - .L_7)
.L_7:
        /*0004*/ 	.word	0x00000082


	//----- nvinfo : EIATTR_SPARSE_MMA_MASK
	.align		4
.L_8:
        /*0008*/ 	.byte	0x03, 0x50
        /*000a*/ 	.short	0x0000


	//----- nvinfo : EIATTR_MAXREG_COUNT
	.align		4
        /*000c*/ 	.byte	0x03, 0x1b
        /*000e*/ 	.short	0x00ff


	//----- nvinfo : EIATTR_EXTERNS
	.align		4
        /*0010*/ 	.byte	0x04, 0x0f
        /*0012*/ 	.short	(.L_10 - .L_9)


	//   ....[0]....
	.align		4
.L_9:
        /*0014*/ 	.word	index@(vprintf)


	//----- nvinfo : EIATTR_MERCURY_ISA_VERSION
	.align		4
.L_10:
        /*0018*/ 	.byte	0x03, 0x5f
        /*001a*/ 	.short	0x0101


	//----- nvinfo : EIATTR_VRC_CTA_INIT_COUNT
	.align		4
        /*001c*/ 	.byte	0x02, 0x4a
	.zero		1
	.zero		1


	//----- nvinfo : EIATTR_SYSCALL_OFFSETS
	.align		4
        /*0020*/ 	.byte	0x04, 0x46
        /*0022*/ 	.short	(.L_12 - .L_11)


	//   ....[0]....
.L_11:
        /*0024*/ 	.word	0x00000080


	//----- nvinfo : EIATTR_EXIT_INSTR_OFFSETS
	.align		4
.L_12:
        /*0028*/ 	.byte	0x04, 0x1c
        /*002a*/ 	.short	(.L_14 - .L_13)


	//   ....[0]....
.L_13:
        /*002c*/ 	.word	0x00000090


	//----- nvinfo : EIATTR_SW_WAR
	.align		4
.L_14:
        /*0030*/ 	.byte	0x04, 0x36
        /*0032*/ 	.short	(.L_16 - .L_15)
.L_15:
        /*0034*/ 	.word	0x00000008
.L_16:


//--------------------- .nv.callgraph             --------------------------
	.section	.nv.callgraph,"",@"SHT_CUDA_CALLGRAPH"
	.align	4
	.sectionentsize	8
	.align		4
        /*0000*/ 	.word	0x00000000
	.align		4
        /*0004*/ 	.word	0xffffffff
	.align		4
        /*0008*/ 	.word	index@(_Z5hellov)
	.align		4
        /*000c*/ 	.word	index@(vprintf)
	.align		4
        /*0010*/ 	.word	0x00000000
	.align		4
        /*0014*/ 	.word	0xfffffffe
	.align		4
        /*0018*/ 	.word	0x00000000
	.align		4
        /*001c*/ 	.word	0xfffffffd
	.align		4
        /*0020*/ 	.word	0x00000000
	.align		4
        /*0024*/ 	.word	0xfffffffc


//--------------------- .nv.constant4             --------------------------
	.section	.nv.constant4,"a",@progbits
	.align	8
	.align		8
.nv.constant4:
        /*0000*/ 	.dword	vprintf
	.align		8
        /*0008*/ 	.dword	$str


//--------------------- .text._Z5hellov           --------------------------
	.section	.text._Z5hellov,"ax",@progbits
	.align	128
        .global         _Z5hellov
        .type           _Z5hellov,@function
        .size           _Z5hellov,(.L_x_2 - _Z5hellov)
        .other          _Z5hellov,@"STO_CUDA_ENTRY STV_DEFAULT"
_Z5hellov:
.text._Z5hellov:
[----:B------:R-:W0:Y:S01]  /*0000*/  LDC R1, c[0x0][0x37c] ;  /* 0x0000df00ff017b82 */ /* 0x000e220000000800 */
[----:B------:R-:W-:Y:S01]  /*0010*/  MOV R0, 0x0 ;  /* 0x0000000000007802 */ /* 0x000fe20000000f00 */
[----:B------:R-:W1:Y:S01]  /*0020*/  LDCU.64 UR4, c[0x4][0x8] ;  /* 0x01000100ff0477ac */ /* 0x000e620008000a00 */
[----:B------:R-:W-:-:S05]  /*0030*/  CS2R R6, SRZ ;  /* 0x0000000000067805 */ /* 0x000fca000001ff00 */
[----:B------:R2:W3:Y:S01]  /*0040*/  LDC.64 R2, c[0x4][R0] ;  /* 0x0100000000027b82 */ /* 0x0004e20000000a00 */
[----:B-1----:R-:W-:Y:S02]  /*0050*/  IMAD.U32 R4, RZ, RZ, UR4 ;  /* 0x00000004ff047e24 */ /* 0x002fe4000f8e00ff */
[----:B--2---:R-:W-:-:S07]  /*0060*/  IMAD.U32 R5, RZ, RZ, UR5 ;  /* 0x00000005ff057e24 */ /* 0x004fce000f8e00ff */
[----:B------:R-:W-:-:S07]  /*0070*/  LEPC R20, `(.L_x_0) ;  /* 0x000000001014794e */ /* 0x000fce0000000000 */
[----:B0--3--:R-:W-:Y:S05]  /*0080*/  CALL.ABS.NOINC R2 ;  /* 0x0000000002007343 */ /* 0x009fea0003c00000 */
.L_x_0:
[----:B------:R-:W-:Y:S05]  /*0090*/  EXIT ;  /* 0x000000000000794d */ /* 0x000fea0003800000 */
.L_x_1:
[----:B------:R-:W-:-:S00]  /*00a0*/  BRA `(.L_x_1) ;  /* 0xfffffffc00fc7947 */ /* 0x000fc0000383ffff */
[----:B------:R-:W-:-:S00]  /*00b0*/  NOP ;  /* 0x0000000000007918 */ /* 0x000fc00000000000 */
        /* <DEDUP_REMOVED lines=12> */
.L_x_2:


//--------------------- .nv.global.init           --------------------------
	.section	.nv.global.init,"aw",@progbits
.nv.global.init:
	.type		$str,@object
	.size		$str,(.L_0 - $str)
$str:
        /*0000*/ 	.byte	0x48, 0x65, 0x6c, 0x6c, 0x6f, 0x2c, 0x20, 0x57, 0x6f, 0x72, 0x6c, 0x64, 0x20, 0x66, 0x72, 0x6f
        /*0010*/ 	.byte	0x6d, 0x20, 0x47, 0x50, 0x55, 0x21, 0x0a, 0x00
.L_0:


//--------------------- .nv.shared.reserved.0     --------------------------
	.section	.nv.shared.reserved.0,"aw",@nobits
	.weak		__nv_reservedSMEM_offset_0_alias
	.size		__nv_reservedSMEM_offset_0_alias, 0, 64
	.other		__nv_reservedSMEM_offset_0_alias,@"STO_CUDA_RESERVED_SHARED STV_DEFAULT"
__nv_reservedSMEM_offset_0_alias:
	.zero		0
	.zero		64


//--------------------- .nv.constant0._Z5hellov   --------------------------
	.section	.nv.constant0._Z5hellov,"a",@progbits
	.sectionflags	@""
	.align	4
.nv.constant0._Z5hellov:
	.zero		896


//--------------------- SYMBOLS --------------------------

	.type		.nv.reservedSmem.offset0,@object
	.size		.nv.reservedSmem.offset0,0x4
	.type		vprintf,@function
